//
// Generated by NVIDIA NVVM Compiler
//
// Compiler Build ID: CL-36424714
// Cuda compilation tools, release 13.0, V13.0.88
// Based on NVVM 20.0.0
//

.version 9.0
.target sm_100
.address_size 64

	// .globl	_Z9insertionPijj

.visible .entry _Z9insertionPijj(
	.param .u64 .ptr .align 1 _Z9insertionPijj_param_0,
	.param .u32 _Z9insertionPijj_param_1,
	.param .u32 _Z9insertionPijj_param_2
)
{
	.reg .pred 	%p<6>;
	.reg .b32 	%r<21>;
	.reg .b64 	%rd<9>;

	ld.param.u64 	%rd3, [_Z9insertionPijj_param_0];
	ld.param.u32 	%r12, [_Z9insertionPijj_param_2];
	cvta.to.global.u64 	%rd1, %rd3;
	mov.u32 	%r13, %tid.x;
	mov.u32 	%r14, %ntid.x;
	mov.u32 	%r15, %ctaid.x;
	mad.lo.s32 	%r16, %r14, %r15, %r13;
	mul.lo.s32 	%r1, %r12, %r16;
	add.s32 	%r2, %r1, %r12;
	setp.ge.u32 	%p1, %r1, %r2;
	@%p1 bra 	$L__BB0_7;
	mov.u32 	%r17, %r1;
$L__BB0_2:
	mul.wide.u32 	%rd4, %r17, 4;
	add.s64 	%rd5, %rd1, %rd4;
	ld.global.u32 	%r4, [%rd5];
	add.s32 	%r18, %r17, -1;
	setp.lt.s32 	%p2, %r18, %r1;
	mov.u32 	%r20, %r17;
	@%p2 bra 	$L__BB0_6;
	mov.u32 	%r20, %r17;
$L__BB0_4:
	mov.u32 	%r6, %r18;
	mul.wide.s32 	%rd6, %r6, 4;
	add.s64 	%rd2, %rd1, %rd6;
	ld.global.u32 	%r8, [%rd2];
	setp.le.s32 	%p3, %r8, %r4;
	@%p3 bra 	$L__BB0_6;
	st.global.u32 	[%rd2+4], %r8;
	add.s32 	%r18, %r6, -1;
	setp.ge.s32 	%p4, %r18, %r1;
	mov.u32 	%r20, %r6;
	@%p4 bra 	$L__BB0_4;
$L__BB0_6:
	mul.wide.s32 	%rd7, %r20, 4;
	add.s64 	%rd8, %rd1, %rd7;
	st.global.u32 	[%rd8], %r4;
	add.s32 	%r17, %r17, 1;
	setp.ne.s32 	%p5, %r17, %r2;
	@%p5 bra 	$L__BB0_2;
$L__BB0_7:
	ret;

}
	// .globl	_Z9PathMergePijS_jj
.visible .entry _Z9PathMergePijS_jj(
	.param .u64 .ptr .align 1 _Z9PathMergePijS_jj_param_0,
	.param .u32 _Z9PathMergePijS_jj_param_1,
	.param .u64 .ptr .align 1 _Z9PathMergePijS_jj_param_2,
	.param .u32 _Z9PathMergePijS_jj_param_3,
	.param .u32 _Z9PathMergePijS_jj_param_4
)
{
	.reg .pred 	%p<30>;
	.reg .b32 	%r<135>;
	.reg .b64 	%rd<33>;

	ld.param.u64 	%rd3, [_Z9PathMergePijS_jj_param_0];
	ld.param.u64 	%rd4, [_Z9PathMergePijS_jj_param_2];
	ld.param.u32 	%r64, [_Z9PathMergePijS_jj_param_3];
	ld.param.u32 	%r65, [_Z9PathMergePijS_jj_param_4];
	cvta.to.global.u64 	%rd1, %rd4;
	cvta.to.global.u64 	%rd2, %rd3;
	shr.u32 	%r1, %r65, 1;
	mov.u32 	%r66, %tid.x;
	mov.u32 	%r67, %ntid.x;
	mov.u32 	%r68, %ctaid.x;
	mad.lo.s32 	%r69, %r67, %r68, %r66;
	div.u32 	%r70, %r69, %r1;
	mul.lo.s32 	%r71, %r70, %r1;
	sub.s32 	%r72, %r69, %r71;
	mul.lo.s32 	%r73, %r65, %r64;
	mul.lo.s32 	%r74, %r73, %r70;
	add.s32 	%r75, %r73, %r74;
	add.s32 	%r2, %r75, -1;
	mul.lo.s32 	%r3, %r1, %r64;
	add.s32 	%r4, %r3, -1;
	add.s32 	%r5, %r4, %r74;
	mul.lo.s32 	%r76, %r72, %r3;
	shl.b32 	%r77, %r76, 1;
	div.u32 	%r78, %r77, %r1;
	min.u32 	%r6, %r78, %r3;
	max.u32 	%r79, %r78, %r3;
	sub.s32 	%r80, %r79, %r3;
	add.s32 	%r112, %r6, %r74;
	add.s32 	%r8, %r80, %r74;
	add.s32 	%r81, %r8, %r112;
	shr.u32 	%r117, %r81, 1;
	sub.s32 	%r121, %r81, %r117;
	add.s32 	%r82, %r8, 1;
	setp.ge.u32 	%p1, %r82, %r112;
	mov.u32 	%r111, %r8;
	mov.u32 	%r113, %r112;
	mov.u32 	%r114, %r8;
	@%p1 bra 	$L__BB1_5;
	mov.u32 	%r103, %r8;
	mov.u32 	%r104, %r112;
	mov.u32 	%r111, %r8;
	mov.u32 	%r107, %r111;
	mov.u32 	%r108, %r112;
$L__BB1_2:
	add.s32 	%r83, %r104, %r111;
	shr.u32 	%r117, %r83, 1;
	sub.s32 	%r84, %r111, %r117;
	add.s32 	%r121, %r84, %r112;
	mul.wide.u32 	%rd5, %r121, 4;
	add.s64 	%rd6, %rd2, %rd5;
	ld.global.u32 	%r85, [%rd6];
	add.s32 	%r86, %r117, %r4;
	mul.wide.u32 	%rd7, %r86, 4;
	add.s64 	%rd8, %rd2, %rd7;
	ld.global.u32 	%r87, [%rd8];
	setp.le.s32 	%p2, %r85, %r87;
	mov.u32 	%r113, %r117;
	mov.u32 	%r114, %r121;
	@%p2 bra 	$L__BB1_4;
	add.s32 	%r88, %r121, -1;
	mul.wide.u32 	%rd9, %r88, 4;
	add.s64 	%rd10, %rd2, %rd9;
	ld.global.u32 	%r89, [%rd10];
	add.s32 	%r90, %r117, %r3;
	mul.wide.u32 	%rd11, %r90, 4;
	add.s64 	%rd12, %rd2, %rd11;
	ld.global.u32 	%r91, [%rd12];
	setp.le.s32 	%p3, %r89, %r91;
	mov.u32 	%r107, %r117;
	mov.u32 	%r108, %r121;
	mov.u32 	%r113, %r104;
	mov.u32 	%r114, %r103;
	@%p3 bra 	$L__BB1_5;
$L__BB1_4:
	add.s32 	%r92, %r107, 1;
	setp.lt.u32 	%p4, %r92, %r113;
	mov.u32 	%r103, %r114;
	mov.u32 	%r104, %r113;
	mov.u32 	%r112, %r108;
	mov.u32 	%r111, %r107;
	@%p4 bra 	$L__BB1_2;
$L__BB1_5:
	sub.s32 	%r93, %r113, %r111;
	setp.ne.s32 	%p5, %r93, 1;
	@%p5 bra 	$L__BB1_7;
	add.s32 	%r94, %r112, -1;
	mul.wide.u32 	%rd13, %r94, 4;
	add.s64 	%rd14, %rd2, %rd13;
	ld.global.u32 	%r95, [%rd14];
	add.s32 	%r96, %r111, %r3;
	mul.wide.u32 	%rd15, %r96, 4;
	add.s64 	%rd16, %rd2, %rd15;
	ld.global.u32 	%r97, [%rd16];
	setp.gt.s32 	%p6, %r95, %r97;
	selp.b32 	%r117, %r113, %r111, %p6;
	selp.b32 	%r121, %r114, %r112, %p6;
$L__BB1_7:
	shl.b32 	%r99, %r3, 1;
	div.u32 	%r31, %r99, %r1;
	add.s32 	%r130, %r8, %r6;
	add.s32 	%r122, %r117, %r3;
	setp.gt.u32 	%p7, %r1, %r99;
	setp.gt.u32 	%p8, %r121, %r5;
	or.pred  	%p9, %p7, %p8;
	setp.gt.u32 	%p10, %r122, %r2;
	mov.b32 	%r126, 0;
	or.pred  	%p11, %p9, %p10;
	@%p11 bra 	$L__BB1_13;
	mov.b32 	%r126, 0;
$L__BB1_9:
	mul.wide.u32 	%rd17, %r121, 4;
	add.s64 	%rd18, %rd2, %rd17;
	ld.global.u32 	%r42, [%rd18];
	mul.wide.u32 	%rd19, %r122, 4;
	add.s64 	%rd20, %rd2, %rd19;
	ld.global.u32 	%r43, [%rd20];
	setp.gt.s32 	%p12, %r42, %r43;
	@%p12 bra 	$L__BB1_11;
	mul.wide.u32 	%rd21, %r130, 4;
	add.s64 	%rd22, %rd1, %rd21;
	st.global.u32 	[%rd22], %r42;
	add.s32 	%r121, %r121, 1;
	bra.uni 	$L__BB1_12;
$L__BB1_11:
	mul.wide.u32 	%rd23, %r130, 4;
	add.s64 	%rd24, %rd1, %rd23;
	st.global.u32 	[%rd24], %r43;
	add.s32 	%r122, %r122, 1;
$L__BB1_12:
	add.s32 	%r130, %r130, 1;
	add.s32 	%r126, %r126, 1;
	setp.lt.u32 	%p13, %r126, %r31;
	setp.le.u32 	%p14, %r121, %r5;
	setp.le.u32 	%p15, %r122, %r2;
	and.pred  	%p16, %p14, %p15;
	and.pred  	%p17, %p16, %p13;
	@%p17 bra 	$L__BB1_9;
$L__BB1_13:
	setp.ge.u32 	%p18, %r126, %r31;
	setp.gt.u32 	%p19, %r121, %r5;
	or.pred  	%p20, %p18, %p19;
	@%p20 bra 	$L__BB1_14;
	bra.uni 	$L__BB1_17;
$L__BB1_14:
	setp.ge.u32 	%p24, %r126, %r31;
	setp.gt.u32 	%p25, %r122, %r2;
	or.pred  	%p26, %p24, %p25;
	@%p26 bra 	$L__BB1_16;
$L__BB1_15:
	mul.wide.u32 	%rd29, %r122, 4;
	add.s64 	%rd30, %rd2, %rd29;
	ld.global.u32 	%r102, [%rd30];
	mul.wide.u32 	%rd31, %r130, 4;
	add.s64 	%rd32, %rd1, %rd31;
	st.global.u32 	[%rd32], %r102;
	add.s32 	%r130, %r130, 1;
	add.s32 	%r122, %r122, 1;
	add.s32 	%r126, %r126, 1;
	setp.lt.u32 	%p27, %r126, %r31;
	setp.le.u32 	%p28, %r122, %r2;
	and.pred  	%p29, %p27, %p28;
	@%p29 bra 	$L__BB1_15;
$L__BB1_16:
	ret;
$L__BB1_17:
	mul.wide.u32 	%rd25, %r121, 4;
	add.s64 	%rd26, %rd2, %rd25;
	ld.global.u32 	%r101, [%rd26];
	mul.wide.u32 	%rd27, %r130, 4;
	add.s64 	%rd28, %rd1, %rd27;
	st.global.u32 	[%rd28], %r101;
	add.s32 	%r130, %r130, 1;
	add.s32 	%r121, %r121, 1;
	add.s32 	%r126, %r126, 1;
	setp.lt.u32 	%p21, %r126, %r31;
	setp.le.u32 	%p22, %r121, %r5;
	and.pred  	%p23, %p21, %p22;
	@%p23 bra 	$L__BB1_17;
	bra.uni 	$L__BB1_14;

}


// ===== COMPILED SASS (sm_100) =====

	.target	sm_100

	.elftype	@"ET_EXEC"


//--------------------- .note.nv.tkinfo           --------------------------
	.section	.note.nv.tkinfo,"",@"SHT_NOTE"
	.sectionflags	@"SHF_NOTE_NV_TKINFO"
	.tkinfo
        /*0018*/ 	.word	0x00000002
        /*0030*/ 	.string	""
        /*0030*/ 	.string	"ptxas"
        /*0030*/ 	.string	"Cuda compilation tools, release 13.0, V13.0.88"
        /*0030*/ 	.string	"Build cuda_13.0.r13.0/compiler.36424714_0"
        /*0030*/ 	.string	"-arch sm_100 -m 64 "



//--------------------- .note.nv.cuinfo           --------------------------
	.section	.note.nv.cuinfo,"",@"SHT_NOTE"
	.sectionflags	@"SHF_NOTE_NV_CUINFO"
        /*0018*/ 	.short	0x0002
        /*001a*/ 	.short	0x0064
        /*001c*/ 	.short	0x0082
	.zero		2


//--------------------- .nv.info                  --------------------------
	.section	.nv.info,"",@"SHT_CUDA_INFO"
	.align	4


	//----- nvinfo : EIATTR_REGCOUNT
	.align		4
        /*0000*/ 	.byte	0x04, 0x2f
        /*0002*/ 	.short	(.L_1 - .L_0)
	.align		4
.L_0:
        /*0004*/ 	.word	index@(_Z9insertionPijj)
        /*0008*/ 	.word	0x00000010


	//----- nvinfo : EIATTR_FRAME_SIZE
	.align		4
.L_1:
        /*000c*/ 	.byte	0x04, 0x11
        /*000e*/ 	.short	(.L_3 - .L_2)
	.align		4
.L_2:
        /*0010*/ 	.word	index@(_Z9insertionPijj)
        /*0014*/ 	.word	0x00000000


	//----- nvinfo : EIATTR_REGCOUNT
	.align		4
.L_3:
        /*0018*/ 	.byte	0x04, 0x2f
        /*001a*/ 	.short	(.L_5 - .L_4)
	.align		4
.L_4:
        /*001c*/ 	.word	index@(_Z9PathMergePijS_jj)
        /*0020*/ 	.word	0x0000001c


	//----- nvinfo : EIATTR_FRAME_SIZE
	.align		4
.L_5:
        /*0024*/ 	.byte	0x04, 0x11
        /*0026*/ 	.short	(.L_7 - .L_6)
	.align		4
.L_6:
        /*0028*/ 	.word	index@(_Z9PathMergePijS_jj)
        /*002c*/ 	.word	0x00000000


	//----- nvinfo : EIATTR_MIN_STACK_SIZE
	.align		4
.L_7:
        /*0030*/ 	.byte	0x04, 0x12
        /*0032*/ 	.short	(.L_9 - .L_8)
	.align		4
.L_8:
        /*0034*/ 	.word	index@(_Z9PathMergePijS_jj)
        /*0038*/ 	.word	0x00000000


	//----- nvinfo : EIATTR_MIN_STACK_SIZE
	.align		4
.L_9:
        /*003c*/ 	.byte	0x04, 0x12
        /*003e*/ 	.short	(.L_11 - .L_10)
	.align		4
.L_10:
        /*0040*/ 	.word	index@(_Z9insertionPijj)
        /*0044*/ 	.word	0x00000000
.L_11:


//--------------------- .nv.compat                --------------------------
	.section	.nv.compat,"",@"SHT_CUDA_COMPAT_INFO"
	.align	4
        /*0000*/ 	.byte	0x02, 0x09, 0x00, 0x00, 0x02, 0x02, 0x01, 0x00, 0x02, 0x05, 0x05, 0x00, 0x03, 0x07, 0x01, 0x01
        /*0010*/ 	.byte	0x02, 0x03, 0x00, 0x00, 0x02, 0x06, 0x01, 0x00, 0x04, 0x0b, 0x08, 0x00, 0x09, 0x00, 0x00, 0x00
        /*0020*/ 	.byte	0x00, 0x00, 0x00, 0x00


//--------------------- .nv.info._Z9PathMergePijS_jj --------------------------
	.section	.nv.info._Z9PathMergePijS_jj,"",@"SHT_CUDA_INFO"
	.sectionflags	@""
	.align	4


	//----- nvinfo : EIATTR_CUDA_API_VERSION
	.align		4
        /*0000*/ 	.byte	0x04, 0x37
        /*0002*/ 	.short	(.L_13 - .L_12)
.L_12:
        /*0004*/ 	.word	0x00000082


	//----- nvinfo : EIATTR_KPARAM_INFO
	.align		4
.L_13:
        /*0008*/ 	.byte	0x04, 0x17
        /*000a*/ 	.short	(.L_15 - .L_14)
.L_14:
        /*000c*/ 	.word	0x00000000
        /*0010*/ 	.short	0x0004
        /*0012*/ 	.short	0x001c
        /*0014*/ 	.byte	0x00, 0xf0, 0x11, 0x00


	//----- nvinfo : EIATTR_KPARAM_INFO
	.align		4
.L_15:
        /*0018*/ 	.byte	0x04, 0x17
        /*001a*/ 	.short	(.L_17 - .L_16)
.L_16:
        /*001c*/ 	.word	0x00000000
        /*0020*/ 	.short	0x0003
        /*0022*/ 	.short	0x0018
        /*0024*/ 	.byte	0x00, 0xf0, 0x11, 0x00


	//----- nvinfo : EIATTR_KPARAM_INFO
	.align		4
.L_17:
        /*0028*/ 	.byte	0x04, 0x17
        /*002a*/ 	.short	(.L_19 - .L_18)
.L_18:
        /*002c*/ 	.word	0x00000000
        /*0030*/ 	.short	0x0002
        /*0032*/ 	.short	0x0010
        /*0034*/ 	.byte	0x00, 0xf5, 0x21, 0x00


	//----- nvinfo : EIATTR_KPARAM_INFO
	.align		4
.L_19:
        /*0038*/ 	.byte	0x04, 0x17
        /*003a*/ 	.short	(.L_21 - .L_20)
.L_20:
        /*003c*/ 	.word	0x00000000
        /*0040*/ 	.short	0x0001
        /*0042*/ 	.short	0x0008
        /*0044*/ 	.byte	0x00, 0xf0, 0x11, 0x00


	//----- nvinfo : EIATTR_KPARAM_INFO
	.align		4
.L_21:
        /*0048*/ 	.byte	0x04, 0x17
        /*004a*/ 	.short	(.L_23 - .L_22)
.L_22:
        /*004c*/ 	.word	0x00000000
        /*0050*/ 	.short	0x0000
        /*0052*/ 	.short	0x0000
        /*0054*/ 	.byte	0x00, 0xf5, 0x21, 0x00


	//----- nvinfo : EIATTR_SPARSE_MMA_MASK
	.align		4
.L_23:
        /*0058*/ 	.byte	0x03, 0x50
        /*005a*/ 	.short	0x0000


	//----- nvinfo : EIATTR_MAXREG_COUNT
	.align		4
        /*005c*/ 	.byte	0x03, 0x1b
        /*005e*/ 	.short	0x00ff


	//----- nvinfo : EIATTR_MERCURY_ISA_VERSION
	.align		4
        /*0060*/ 	.byte	0x03, 0x5f
        /*0062*/ 	.short	0x0101


	//----- nvinfo : EIATTR_VRC_CTA_INIT_COUNT
	.align		4
        /*0064*/ 	.byte	0x02, 0x4a
	.zero		1
	.zero		1


	//----- nvinfo : EIATTR_EXIT_INSTR_OFFSETS
	.align		4
        /*0068*/ 	.byte	0x04, 0x1c
        /*006a*/ 	.short	(.L_25 - .L_24)


	//   ....[0]....
.L_24:
        /*006c*/ 	.word	0x00000b50


	//   ....[1]....
        /*0070*/ 	.word	0x00000c00


	//----- nvinfo : EIATTR_CRS_STACK_SIZE
	.align		4
.L_25:
        /*0074*/ 	.byte	0x04, 0x1e
        /*0076*/ 	.short	(.L_27 - .L_26)
.L_26:
        /*0078*/ 	.word	0x00000000


	//----- nvinfo : EIATTR_CBANK_PARAM_SIZE
	.align		4
.L_27:
        /*007c*/ 	.byte	0x03, 0x19
        /*007e*/ 	.short	0x0020


	//----- nvinfo : EIATTR_PARAM_CBANK
	.align		4
        /*0080*/ 	.byte	0x04, 0x0a
        /*0082*/ 	.short	(.L_29 - .L_28)
	.align		4
.L_28:
        /*0084*/ 	.word	index@(.nv.constant0._Z9PathMergePijS_jj)
        /*0088*/ 	.short	0x0380
        /*008a*/ 	.short	0x0020


	//----- nvinfo : EIATTR_SW_WAR
	.align		4
.L_29:
        /*008c*/ 	.byte	0x04, 0x36
        /*008e*/ 	.short	(.L_31 - .L_30)
.L_30:
        /*0090*/ 	.word	0x00000008
.L_31:


//--------------------- .nv.info._Z9insertionPijj --------------------------
	.section	.nv.info._Z9insertionPijj,"",@"SHT_CUDA_INFO"
	.sectionflags	@""
	.align	4


	//----- nvinfo : EIATTR_CUDA_API_VERSION
	.align		4
        /*0000*/ 	.byte	0x04, 0x37
        /*0002*/ 	.short	(.L_33 - .L_32)
.L_32:
        /*0004*/ 	.word	0x00000082


	//----- nvinfo : EIATTR_KPARAM_INFO
	.align		4
.L_33:
        /*0008*/ 	.byte	0x04, 0x17
        /*000a*/ 	.short	(.L_35 - .L_34)
.L_34:
        /*000c*/ 	.word	0x00000000
        /*0010*/ 	.short	0x0002
        /*0012*/ 	.short	0x000c
        /*0014*/ 	.byte	0x00, 0xf0, 0x11, 0x00


	//----- nvinfo : EIATTR_KPARAM_INFO
	.align		4
.L_35:
        /*0018*/ 	.byte	0x04, 0x17
        /*001a*/ 	.short	(.L_37 - .L_36)
.L_36:
        /*001c*/ 	.word	0x00000000
        /*0020*/ 	.short	0x0001
        /*0022*/ 	.short	0x0008
        /*0024*/ 	.byte	0x00, 0xf0, 0x11, 0x00


	//----- nvinfo : EIATTR_KPARAM_INFO
	.align		4
.L_37:
        /*0028*/ 	.byte	0x04, 0x17
        /*002a*/ 	.short	(.L_39 - .L_38)
.L_38:
        /*002c*/ 	.word	0x00000000
        /*0030*/ 	.short	0x0000
        /*0032*/ 	.short	0x0000
        /*0034*/ 	.byte	0x00, 0xf5, 0x21, 0x00


	//----- nvinfo : EIATTR_SPARSE_MMA_MASK
	.align		4
.L_39:
        /*0038*/ 	.byte	0x03, 0x50
        /*003a*/ 	.short	0x0000


	//----- nvinfo : EIATTR_MAXREG_COUNT
	.align		4
        /*003c*/ 	.byte	0x03, 0x1b
        /*003e*/ 	.short	0x00ff


	//----- nvinfo : EIATTR_MERCURY_ISA_VERSION
	.align		4
        /*0040*/ 	.byte	0x03, 0x5f
        /*0042*/ 	.short	0x0101


	//----- nvinfo : EIATTR_VRC_CTA_INIT_COUNT
	.align		4
        /*0044*/ 	.byte	0x02, 0x4a
	.zero		1
	.zero		1


	//----- nvinfo : EIATTR_EXIT_INSTR_OFFSETS
	.align		4
        /*0048*/ 	.byte	0x04, 0x1c
        /*004a*/ 	.short	(.L_41 - .L_40)


	//   ....[0]....
.L_40:
        /*004c*/ 	.word	0x00000090


	//   ....[1]....
        /*0050*/ 	.word	0x00000280


	//----- nvinfo : EIATTR_CRS_STACK_SIZE
	.align		4
.L_41:
        /*0054*/ 	.byte	0x04, 0x1e
        /*0056*/ 	.short	(.L_43 - .L_42)
.L_42:
        /*0058*/ 	.word	0x00000000


	//----- nvinfo : EIATTR_CBANK_PARAM_SIZE
	.align		4
.L_43:
        /*005c*/ 	.byte	0x03, 0x19
        /*005e*/ 	.short	0x0010


	//----- nvinfo : EIATTR_PARAM_CBANK
	.align		4
        /*0060*/ 	.byte	0x04, 0x0a
        /*0062*/ 	.short	(.L_45 - .L_44)
	.align		4
.L_44:
        /*0064*/ 	.word	index@(.nv.constant0._Z9insertionPijj)
        /*0068*/ 	.short	0x0380
        /*006a*/ 	.short	0x0010


	//----- nvinfo : EIATTR_SW_WAR
	.align		4
.L_45:
        /*006c*/ 	.byte	0x04, 0x36
        /*006e*/ 	.short	(.L_47 - .L_46)
.L_46:
        /*0070*/ 	.word	0x00000008
.L_47:


//--------------------- .nv.callgraph             --------------------------
	.section	.nv.callgraph,"",@"SHT_CUDA_CALLGRAPH"
	.align	4
	.sectionentsize	8
	.align		4
        /*0000*/ 	.word	0x00000000
	.align		4
        /*0004*/ 	.word	0xffffffff
	.align		4
        /*0008*/ 	.word	0x00000000
	.align		4
        /*000c*/ 	.word	0xfffffffe
	.align		4
        /*0010*/ 	.word	0x00000000
	.align		4
        /*0014*/ 	.word	0xfffffffd
	.align		4
        /*0018*/ 	.word	0x00000000
	.align		4
        /*001c*/ 	.word	0xfffffffc


//--------------------- .text._Z9PathMergePijS_jj --------------------------
	.section	.text._Z9PathMergePijS_jj,"ax",@progbits
	.align	128
        .global         _Z9PathMergePijS_jj
        .type           _Z9PathMergePijS_jj,@function
        .size           _Z9PathMergePijS_jj,(.L_x_18 - _Z9PathMergePijS_jj)
        .other          _Z9PathMergePijS_jj,@"STO_CUDA_ENTRY STV_DEFAULT"
_Z9PathMergePijS_jj:
.text._Z9PathMergePijS_jj:
[----:B------:R-:W-:Y:S08]  /*0000*/  LDC R1, c[0x0][0x37c] ;  /* 0x0000df00ff017b82 */ /* 0x000ff00000000800 */
[----:B------:R-:W0:Y:S01]  /*0010*/  LDC.64 R2, c[0x0][0x398] ;  /* 0x0000e600ff027b82 */ /* 0x000e220000000a00 */
[----:B------:R-:W1:Y:S01]  /*0020*/  S2R R6, SR_TID.X ;  /* 0x0000000000067919 */ /* 0x000e620000002100 */
[----:B------:R-:W1:Y:S01]  /*0030*/  LDCU UR4, c[0x0][0x360] ;  /* 0x00006c00ff0477ac */ /* 0x000e620008000800 */
[----:B------:R-:W-:Y:S01]  /*0040*/  BSSY.RECONVERGENT B0, `(.L_x_0) ;  /* 0x000005f000007945 */ /* 0x000fe20003800200 */
[----:B------:R-:W1:Y:S01]  /*0050*/  S2R R9, SR_CTAID.X ;  /* 0x0000000000097919 */ /* 0x000e620000002500 */
[----:B0-----:R-:W-:Y:S01]  /*0060*/  SHF.R.U32.HI R7, RZ, 0x1, R3 ;  /* 0x00000001ff077819 */ /* 0x001fe20000011603 */
[----:B------:R-:W-:-:S03]  /*0070*/  IMAD R3, R3, R2, RZ ;  /* 0x0000000203037224 */ /* 0x000fc600078e02ff */
[----:B------:R-:W0:Y:S01]  /*0080*/  I2F.U32.RP R0, R7 ;  /* 0x0000000700007306 */ /* 0x000e220000209000 */
[----:B------:R-:W-:Y:S02]  /*0090*/  IMAD.MOV R11, RZ, RZ, -R7 ;  /* 0x000000ffff0b7224 */ /* 0x000fe400078e0a07 */
[----:B------:R-:W-:-:S05]  /*00a0*/  IMAD R10, R7, R2, RZ ;  /* 0x00000002070a7224 */ /* 0x000fca00078e02ff */
[----:B------:R-:W-:Y:S01]  /*00b0*/  IADD3 R21, PT, PT, R10, -0x1, RZ ;  /* 0xffffffff0a157810 */ /* 0x000fe20007ffe0ff */
[----:B0-----:R-:W0:Y:S02]  /*00c0*/  MUFU.RCP R0, R0 ;  /* 0x0000000000007308 */ /* 0x001e240000001000 */
[----:B0-----:R-:W-:Y:S02]  /*00d0*/  VIADD R4, R0, 0xffffffe ;  /* 0x0ffffffe00047836 */ /* 0x001fe40000000000 */
[----:B-1----:R-:W-:Y:S01]  /*00e0*/  IMAD R0, R9, UR4, R6 ;  /* 0x0000000409007c24 */ /* 0x002fe2000f8e0206 */
[----:B------:R-:W-:-:S03]  /*00f0*/  LOP3.LUT R9, RZ, R7, RZ, 0x33, !PT ;  /* 0x00000007ff097212 */ /* 0x000fc600078e33ff */
[----:B------:R0:W1:Y:S01]  /*0100*/  F2I.FTZ.U32.TRUNC.NTZ R5, R4 ;  /* 0x0000000400057305 */ /* 0x000062000021f000 */
[----:B------:R-:W2:Y:S01]  /*0110*/  LDCU.64 UR4, c[0x0][0x358] ;  /* 0x00006b00ff0477ac */ /* 0x000ea20008000a00 */
[----:B0-----:R-:W-:Y:S02]  /*0120*/  HFMA2 R4, -RZ, RZ, 0, 0 ;  /* 0x00000000ff047431 */ /* 0x001fe400000001ff */
[----:B-1----:R-:W-:-:S04]  /*0130*/  IMAD R11, R11, R5, RZ ;  /* 0x000000050b0b7224 */ /* 0x002fc800078e02ff */
[----:B------:R-:W-:-:S06]  /*0140*/  IMAD.HI.U32 R5, R5, R11, R4 ;  /* 0x0000000b05057227 */ /* 0x000fcc00078e0004 */
[----:B------:R-:W-:-:S04]  /*0150*/  IMAD.HI.U32 R6, R5, R0, RZ ;  /* 0x0000000005067227 */ /* 0x000fc800078e00ff */
[----:B------:R-:W-:-:S04]  /*0160*/  IMAD.MOV R8, RZ, RZ, -R6 ;  /* 0x000000ffff087224 */ /* 0x000fc800078e0a06 */
[----:B------:R-:W-:-:S05]  /*0170*/  IMAD R8, R7, R8, R0 ;  /* 0x0000000807087224 */ /* 0x000fca00078e0200 */
[----:B------:R-:W-:-:S13]  /*0180*/  ISETP.GE.U32.AND P0, PT, R8, R7, PT ;  /* 0x000000070800720c */ /* 0x000fda0003f06070 */
[----:B------:R-:W-:Y:S01]  /*0190*/  @P0 IMAD.IADD R8, R8, 0x1, -R7 ;  /* 0x0000000108080824 */ /* 0x000fe200078e0a07 */
[----:B------:R-:W-:Y:S02]  /*01a0*/  @P0 IADD3 R6, PT, PT, R6, 0x1, RZ ;  /* 0x0000000106060810 */ /* 0x000fe40007ffe0ff */
[----:B------:R-:W-:Y:S02]  /*01b0*/  ISETP.NE.U32.AND P0, PT, R7, RZ, PT ;  /* 0x000000ff0700720c */ /* 0x000fe40003f05070 */
[----:B------:R-:W-:-:S13]  /*01c0*/  ISETP.GE.U32.AND P1, PT, R8, R7, PT ;  /* 0x000000070800720c */ /* 0x000fda0003f26070 */
[----:B------:R-:W-:-:S05]  /*01d0*/  @P1 VIADD R6, R6, 0x1 ;  /* 0x0000000106061836 */ /* 0x000fca0000000000 */
[----:B------:R-:W-:-:S05]  /*01e0*/  SEL R4, R9, R6, !P0 ;  /* 0x0000000609047207 */ /* 0x000fca0004000000 */
[----:B------:R-:W-:-:S04]  /*01f0*/  IMAD.MOV R11, RZ, RZ, -R4 ;  /* 0x000000ffff0b7224 */ /* 0x000fc800078e0a04 */
[----:B------:R-:W-:-:S04]  /*0200*/  IMAD R11, R7, R11, R0 ;  /* 0x0000000b070b7224 */ /* 0x000fc800078e0200 */
[----:B------:R-:W-:-:S05]  /*0210*/  IMAD R11, R11, R10, RZ ;  /* 0x0000000a0b0b7224 */ /* 0x000fca00078e02ff */
[----:B------:R-:W-:-:S05]  /*0220*/  SHF.L.U32 R0, R11, 0x1, RZ ;  /* 0x000000010b007819 */ /* 0x000fca00000006ff */
[----:B------:R-:W-:-:S04]  /*0230*/  IMAD.HI.U32 R6, R5, R0, RZ ;  /* 0x0000000005067227 */ /* 0x000fc800078e00ff */
[----:B------:R-:W-:-:S04]  /*0240*/  IMAD.MOV R5, RZ, RZ, -R6 ;  /* 0x000000ffff057224 */ /* 0x000fc800078e0a06 */
[----:B------:R-:W-:-:S05]  /*0250*/  IMAD R0, R7, R5, R0 ;  /* 0x0000000507007224 */ /* 0x000fca00078e0200 */
[----:B------:R-:W-:-:S13]  /*0260*/  ISETP.GE.U32.AND P1, PT, R0, R7, PT ;  /* 0x000000070000720c */ /* 0x000fda0003f26070 */
[----:B------:R-:W-:Y:S01]  /*0270*/  @P1 IMAD.IADD R0, R0, 0x1, -R7 ;  /* 0x0000000100001824 */ /* 0x000fe200078e0a07 */
[----:B------:R-:W-:-:S04]  /*0280*/  @P1 IADD3 R6, PT, PT, R6, 0x1, RZ ;  /* 0x0000000106061810 */ /* 0x000fc80007ffe0ff */
[----:B------:R-:W-:Y:S01]  /*0290*/  ISETP.GE.U32.AND P2, PT, R0, R7, PT ;  /* 0x000000070000720c */ /* 0x000fe20003f46070 */
[----:B------:R-:W-:-:S05]  /*02a0*/  IMAD R0, R4, R3, R3 ;  /* 0x0000000304007224 */ /* 0x000fca00078e0203 */
[----:B------:R-:W-:-:S07]  /*02b0*/  IADD3 R0, PT, PT, R0, -0x1, RZ ;  /* 0xffffffff00007810 */ /* 0x000fce0007ffe0ff */
[----:B------:R-:W-:-:S05]  /*02c0*/  @P2 VIADD R6, R6, 0x1 ;  /* 0x0000000106062836 */ /* 0x000fca0000000000 */
[----:B------:R-:W-:-:S04]  /*02d0*/  SEL R9, R9, R6, !P0 ;  /* 0x0000000609097207 */ /* 0x000fc80004000000 */
[CC--:B------:R-:W-:Y:S02]  /*02e0*/  VIMNMX.U32 R5, PT, PT, R10.reuse, R9.reuse, !PT ;  /* 0x000000090a057248 */ /* 0x0c0fe40007fe0000 */
[----:B------:R-:W-:-:S03]  /*02f0*/  VIMNMX.U32 R6, PT, PT, R10, R9, PT ;  /* 0x000000090a067248 */ /* 0x000fc60003fe0000 */
[----:B------:R-:W-:Y:S02]  /*0300*/  IMAD.IADD R5, R5, 0x1, -R10 ;  /* 0x0000000105057824 */ /* 0x000fe400078e0a0a */
[CC--:B------:R-:W-:Y:S02]  /*0310*/  IMAD R16, R4.reuse, R3.reuse, R6 ;  /* 0x0000000304107224 */ /* 0x0c0fe400078e0206 */
[CC--:B------:R-:W-:Y:S02]  /*0320*/  IMAD R5, R4.reuse, R3.reuse, R5 ;  /* 0x0000000304057224 */ /* 0x0c0fe400078e0205 */
[----:B------:R-:W-:Y:S02]  /*0330*/  IMAD R4, R4, R3, R21 ;  /* 0x0000000304047224 */ /* 0x000fe400078e0215 */
[----:B------:R-:W-:Y:S01]  /*0340*/  VIADD R9, R5, 0x1 ;  /* 0x0000000105097836 */ /* 0x000fe20000000000 */
[----:B------:R-:W-:Y:S01]  /*0350*/  MOV R19, R5 ;  /* 0x0000000500137202 */ /* 0x000fe20000000f00 */
[----:B------:R-:W-:-:S02]  /*0360*/  IMAD.IADD R2, R16, 0x1, R5 ;  /* 0x0000000110027824 */ /* 0x000fc400078e0205 */
[----:B------:R-:W-:Y:S01]  /*0370*/  IMAD.MOV.U32 R12, RZ, RZ, R16 ;  /* 0x000000ffff0c7224 */ /* 0x000fe200078e0010 */
[----:B------:R-:W-:Y:S01]  /*0380*/  ISETP.GE.U32.AND P0, PT, R9, R16, PT ;  /* 0x000000100900720c */ /* 0x000fe20003f06070 */
[----:B------:R-:W-:Y:S01]  /*0390*/  IMAD.MOV.U32 R11, RZ, RZ, R5 ;  /* 0x000000ffff0b7224 */ /* 0x000fe200078e0005 */
[----:B------:R-:W-:-:S05]  /*03a0*/  SHF.R.U32.HI R17, RZ, 0x1, R2 ;  /* 0x00000001ff117819 */ /* 0x000fca0000011602 */
[----:B------:R-:W-:-:S06]  /*03b0*/  IMAD.IADD R13, R2, 0x1, -R17 ;  /* 0x00000001020d7824 */ /* 0x000fcc00078e0a11 */
[----:B--2---:R-:W-:Y:S05]  /*03c0*/  @P0 BRA `(.L_x_1) ;  /* 0x0000000000980947 */ /* 0x004fea0003800000 */
[----:B------:R-:W0:Y:S01]  /*03d0*/  LDC.64 R2, c[0x0][0x380] ;  /* 0x0000e000ff027b82 */ /* 0x000e220000000a00 */
[-C--:B------:R-:W-:Y:S01]  /*03e0*/  MOV R18, R5.reuse ;  /* 0x0000000500127202 */ /* 0x080fe20000000f00 */
[----:B------:R-:W-:Y:S01]  /*03f0*/  IMAD.MOV.U32 R20, RZ, RZ, R12 ;  /* 0x000000ffff147224 */ /* 0x000fe200078e000c */
[----:B------:R-:W-:Y:S01]  /*0400*/  MOV R11, R5 ;  /* 0x00000005000b7202 */ /* 0x000fe20000000f00 */
[----:B------:R-:W-:-:S07]  /*0410*/  IMAD.MOV.U32 R22, RZ, RZ, R5 ;  /* 0x000000ffff167224 */ /* 0x000fce00078e0005 */
.L_x_4:
[----:B------:R-:W-:-:S04]  /*0420*/  IADD3 R16, PT, PT, R11, R20, RZ ;  /* 0x000000140b107210 */ /* 0x000fc80007ffe0ff */
[----:B------:R-:W-:-:S04]  /*0430*/  SHF.R.U32.HI R16, RZ, 0x1, R16 ;  /* 0x00000001ff107819 */ /* 0x000fc80000011610 */
[--C-:B------:R-:W-:Y:S01]  /*0440*/  IADD3 R19, PT, PT, R12, R11, -R16.reuse ;  /* 0x0000000b0c137210 */ /* 0x100fe20007ffe810 */
[----:B------:R-:W-:-:S04]  /*0450*/  IMAD.IADD R9, R21, 0x1, R16 ;  /* 0x0000000115097824 */ /* 0x000fc800078e0210 */
[----:B0-----:R-:W-:-:S04]  /*0460*/  IMAD.WIDE.U32 R8, R9, 0x4, R2 ;  /* 0x0000000409087825 */ /* 0x001fc800078e0002 */
[----:B------:R-:W-:Y:S02]  /*0470*/  IMAD.WIDE.U32 R14, R19, 0x4, R2 ;  /* 0x00000004130e7825 */ /* 0x000fe400078e0002 */
[----:B------:R-:W2:Y:S04]  /*0480*/  LDG.E R9, desc[UR4][R8.64] ;  /* 0x0000000408097981 */ /* 0x000ea8000c1e1900 */
[----:B------:R-:W2:Y:S01]  /*0490*/  LDG.E R14, desc[UR4][R14.64] ;  /* 0x000000040e0e7981 */ /* 0x000ea2000c1e1900 */
[----:B------:R-:W-:Y:S01]  /*04a0*/  BSSY.RELIABLE B1, `(.L_x_2) ;  /* 0x0000012000017945 */ /* 0x000fe20003800100 */
[----:B------:R-:W-:Y:S01]  /*04b0*/  MOV R17, R16 ;  /* 0x0000001000117202 */ /* 0x000fe20000000f00 */
[----:B------:R-:W-:Y:S01]  /*04c0*/  IMAD.MOV.U32 R13, RZ, RZ, R19 ;  /* 0x000000ffff0d7224 */ /* 0x000fe200078e0013 */
[----:B--2---:R-:W-:-:S13]  /*04d0*/  ISETP.GT.AND P0, PT, R14, R9, PT ;  /* 0x000000090e00720c */ /* 0x004fda0003f04270 */
[----:B------:R-:W-:Y:S05]  /*04e0*/  @!P0 BRA `(.L_x_3) ;  /* 0x0000000000348947 */ /* 0x000fea0003800000 */
[----:B------:R-:W-:Y:S01]  /*04f0*/  IADD3 R9, PT, PT, R13, -0x1, RZ ;  /* 0xffffffff0d097810 */ /* 0x000fe20007ffe0ff */
[----:B------:R-:W-:-:S04]  /*0500*/  IMAD.IADD R15, R10, 0x1, R17 ;  /* 0x000000010a0f7824 */ /* 0x000fc800078e0211 */
[----:B------:R-:W-:-:S04]  /*0510*/  IMAD.WIDE.U32 R8, R9, 0x4, R2 ;  /* 0x0000000409087825 */ /* 0x000fc800078e0002 */
[----:B------:R-:W-:Y:S02]  /*0520*/  IMAD.WIDE.U32 R14, R15, 0x4, R2 ;  /* 0x000000040f0e7825 */ /* 0x000fe400078e0002 */
[----:B------:R-:W2:Y:S04]  /*0530*/  LDG.E R8, desc[UR4][R8.64] ;  /* 0x0000000408087981 */ /* 0x000ea8000c1e1900 */
[----:B------:R-:W2:Y:S01]  /*0540*/  LDG.E R15, desc[UR4][R14.64] ;  /* 0x000000040e0f7981 */ /* 0x000ea2000c1e1900 */
[----:B------:R-:W-:Y:S01]  /*0550*/  MOV R16, R20 ;  /* 0x0000001400107202 */ /* 0x000fe20000000f00 */
[----:B------:R-:W-:Y:S01]  /*0560*/  IMAD.MOV.U32 R19, RZ, RZ, R18 ;  /* 0x000000ffff137224 */ /* 0x000fe200078e0012 */
[----:B--2---:R-:W-:-:S13]  /*0570*/  ISETP.GT.AND P0, PT, R8, R15, PT ;  /* 0x0000000f0800720c */ /* 0x004fda0003f04270 */
[----:B------:R-:W-:Y:S05]  /*0580*/  @!P0 BREAK.RELIABLE B1 ;  /* 0x0000000000018942 */ /* 0x000fea0003800100 */
[----:B------:R-:W-:Y:S05]  /*0590*/  @!P0 BRA `(.L_x_1) ;  /* 0x0000000000248947 */ /* 0x000fea0003800000 */
[----:B------:R-:W-:Y:S01]  /*05a0*/  MOV R22, R17 ;  /* 0x0000001100167202 */ /* 0x000fe20000000f00 */
[----:B------:R-:W-:-:S07]  /*05b0*/  IMAD.MOV.U32 R12, RZ, RZ, R13 ;  /* 0x000000ffff0c7224 */ /* 0x000fce00078e000d */
.L_x_3:
[----:B------:R-:W-:Y:S05]  /*05c0*/  BSYNC.RELIABLE B1 ;  /* 0x0000000000017941 */ /* 0x000fea0003800100 */
.L_x_2:
[----:B------:R-:W-:Y:S01]  /*05d0*/  IADD3 R9, PT, PT, R22, 0x1, RZ ;  /* 0x0000000116097810 */ /* 0x000fe20007ffe0ff */
[----:B------:R-:W-:Y:S01]  /*05e0*/  IMAD.MOV.U32 R18, RZ, RZ, R19 ;  /* 0x000000ffff127224 */ /* 0x000fe200078e0013 */
[-C--:B------:R-:W-:Y:S01]  /*05f0*/  MOV R20, R16.reuse ;  /* 0x0000001000147202 */ /* 0x080fe20000000f00 */
[----:B------:R-:W-:Y:S01]  /*0600*/  IMAD.MOV.U32 R11, RZ, RZ, R22 ;  /* 0x000000ffff0b7224 */ /* 0x000fe200078e0016 */
[----:B------:R-:W-:-:S13]  /*0610*/  ISETP.GE.U32.AND P0, PT, R9, R16, PT ;  /* 0x000000100900720c */ /* 0x000fda0003f06070 */
[----:B------:R-:W-:Y:S05]  /*0620*/  @!P0 BRA `(.L_x_4) ;  /* 0xfffffffc007c8947 */ /* 0x000fea000383ffff */
.L_x_1:
[----:B------:R-:W-:Y:S05]  /*0630*/  BSYNC.RECONVERGENT B0 ;  /* 0x0000000000007941 */ /* 0x000fea0003800200 */
.L_x_0:
[----:B------:R-:W-:Y:S05]  /*0640*/  WARPSYNC.ALL ;  /* 0x0000000000007948 */ /* 0x000fea0003800000 */
[----:B------:R-:W-:-:S04]  /*0650*/  IADD3 R2, PT, PT, R16, -R11, RZ ;  /* 0x8000000b10027210 */ /* 0x000fc80007ffe0ff */
[----:B------:R-:W-:-:S13]  /*0660*/  ISETP.NE.AND P2, PT, R2, 0x1, PT ;  /* 0x000000010200780c */ /* 0x000fda0003f45270 */
[----:B------:R-:W0:Y:S01]  /*0670*/  @!P2 LDC.64 R8, c[0x0][0x380] ;  /* 0x0000e000ff08ab82 */ /* 0x000e220000000a00 */
[----:B------:R-:W-:Y:S01]  /*0680*/  @!P2 VIADD R3, R12, 0xffffffff ;  /* 0xffffffff0c03a836 */ /* 0x000fe20000000000 */
[----:B------:R-:W-:-:S03]  /*0690*/  @!P2 IADD3 R15, PT, PT, R10, R11, RZ ;  /* 0x0000000b0a0fa210 */ /* 0x000fc60007ffe0ff */
[----:B0-----:R-:W-:-:S04]  /*06a0*/  @!P2 IMAD.WIDE.U32 R2, R3, 0x4, R8 ;  /* 0x000000040302a825 */ /* 0x001fc800078e0008 */
[----:B------:R-:W-:Y:S02]  /*06b0*/  @!P2 IMAD.WIDE.U32 R8, R15, 0x4, R8 ;  /* 0x000000040f08a825 */ /* 0x000fe400078e0008 */
[----:B------:R-:W2:Y:S04]  /*06c0*/  @!P2 LDG.E R2, desc[UR4][R2.64] ;  /* 0x000000040202a981 */ /* 0x000ea8000c1e1900 */
[----:B------:R0:W2:Y:S01]  /*06d0*/  @!P2 LDG.E R9, desc[UR4][R8.64] ;  /* 0x000000040809a981 */ /* 0x0000a2000c1e1900 */
[----:B------:R-:W1:Y:S01]  /*06e0*/  I2F.U32.RP R20, R7 ;  /* 0x0000000700147306 */ /* 0x000e620000209000 */
[----:B------:R-:W-:Y:S01]  /*06f0*/  IADD3 R21, PT, PT, RZ, -R7, RZ ;  /* 0x80000007ff157210 */ /* 0x000fe20007ffe0ff */
[----:B------:R-:W-:Y:S01]  /*0700*/  IMAD.MOV.U32 R14, RZ, RZ, RZ ;  /* 0x000000ffff0e7224 */ /* 0x000fe200078e00ff */
[----:B------:R-:W-:Y:S01]  /*0710*/  SHF.L.U32 R18, R10, 0x1, RZ ;  /* 0x000000010a127819 */ /* 0x000fe200000006ff */
[----:B------:R-:W-:Y:S01]  /*0720*/  BSSY.RECONVERGENT B0, `(.L_x_5) ;  /* 0x000002f000007945 */ /* 0x000fe20003800200 */
[----:B------:R-:W-:-:S03]  /*0730*/  IADD3 R5, PT, PT, R6, R5, RZ ;  /* 0x0000000506057210 */ /* 0x000fc60007ffe0ff */
[----:B-1----:R-:W1:Y:S02]  /*0740*/  MUFU.RCP R20, R20 ;  /* 0x0000001400147308 */ /* 0x002e640000001000 */
[----:B-1----:R-:W-:-:S06]  /*0750*/  VIADD R15, R20, 0xffffffe ;  /* 0x0ffffffe140f7836 */ /* 0x002fcc0000000000 */
[----:B------:R-:W1:Y:S02]  /*0760*/  F2I.FTZ.U32.TRUNC.NTZ R15, R15 ;  /* 0x0000000f000f7305 */ /* 0x000e64000021f000 */
[----:B-1----:R-:W-:-:S04]  /*0770*/  IMAD R21, R21, R15, RZ ;  /* 0x0000000f15157224 */ /* 0x002fc800078e02ff */
[----:B------:R-:W-:-:S06]  /*0780*/  IMAD.HI.U32 R21, R15, R21, R14 ;  /* 0x000000150f157227 */ /* 0x000fcc00078e000e */
[----:B------:R-:W-:-:S04]  /*0790*/  IMAD.HI.U32 R14, R21, R18, RZ ;  /* 0x00000012150e7227 */ /* 0x000fc800078e00ff */
[----:B0-----:R-:W-:-:S04]  /*07a0*/  IMAD.MOV R8, RZ, RZ, -R14 ;  /* 0x000000ffff087224 */ /* 0x001fc800078e0a0e */
[----:B------:R-:W-:-:S05]  /*07b0*/  IMAD R8, R7, R8, R18 ;  /* 0x0000000807087224 */ /* 0x000fca00078e0212 */
[----:B------:R-:W-:-:S13]  /*07c0*/  ISETP.GE.U32.AND P3, PT, R8, R7, PT ;  /* 0x000000070800720c */ /* 0x000fda0003f66070 */
[----:B------:R-:W-:Y:S02]  /*07d0*/  @P3 IADD3 R8, PT, PT, -R7, R8, RZ ;  /* 0x0000000807083210 */ /* 0x000fe40007ffe1ff */
[----:B------:R-:W-:Y:S02]  /*07e0*/  @P3 IADD3 R14, PT, PT, R14, 0x1, RZ ;  /* 0x000000010e0e3810 */ /* 0x000fe40007ffe0ff */
[----:B------:R-:W-:-:S13]  /*07f0*/  ISETP.GE.U32.AND P1, PT, R8, R7, PT ;  /* 0x000000070800720c */ /* 0x000fda0003f26070 */
[----:B------:R-:W-:Y:S01]  /*0800*/  @P1 VIADD R14, R14, 0x1 ;  /* 0x000000010e0e1836 */ /* 0x000fe20000000000 */
[----:B--2---:R-:W-:Y:S02]  /*0810*/  @!P2 ISETP.GT.AND P0, PT, R2, R9, PT ;  /* 0x000000090200a20c */ /* 0x004fe40003f04270 */
[----:B------:R-:W0:Y:S02]  /*0820*/  LDC.64 R2, c[0x0][0x380] ;  /* 0x0000e000ff027b82 */ /* 0x000e240000000a00 */
[----:B------:R-:W-:Y:S02]  /*0830*/  @!P2 SEL R13, R19, R12, P0 ;  /* 0x0000000c130da207 */ /* 0x000fe40000000000 */
[----:B------:R-:W-:Y:S02]  /*0840*/  @!P2 SEL R17, R16, R11, P0 ;  /* 0x0000000b1011a207 */ /* 0x000fe40000000000 */
[----:B------:R-:W-:Y:S02]  /*0850*/  ISETP.GT.U32.AND P0, PT, R13, R4, PT ;  /* 0x000000040d00720c */ /* 0x000fe40003f04070 */
[----:B------:R-:W1:Y:S01]  /*0860*/  LDC.64 R8, c[0x0][0x390] ;  /* 0x0000e400ff087b82 */ /* 0x000e620000000a00 */
[----:B------:R-:W-:Y:S01]  /*0870*/  IMAD.IADD R17, R10, 0x1, R17 ;  /* 0x000000010a117824 */ /* 0x000fe200078e0211 */
[----:B------:R-:W-:-:S02]  /*0880*/  ISETP.GT.U32.OR P0, PT, R7, R18, P0 ;  /* 0x000000120700720c */ /* 0x000fc40000704470 */
[----:B------:R-:W-:Y:S02]  /*0890*/  ISETP.NE.U32.AND P2, PT, R7, RZ, PT ;  /* 0x000000ff0700720c */ /* 0x000fe40003f45070 */
[----:B------:R-:W-:-:S11]  /*08a0*/  ISETP.GT.U32.OR P0, PT, R17, R0, P0 ;  /* 0x000000001100720c */ /* 0x000fd60000704470 */
[----:B------:R-:W-:Y:S01]  /*08b0*/  @!P2 LOP3.LUT R14, RZ, R7, RZ, 0x33, !PT ;  /* 0x00000007ff0ea212 */ /* 0x000fe200078e33ff */
[----:B------:R-:W-:Y:S01]  /*08c0*/  IMAD.MOV.U32 R7, RZ, RZ, RZ ;  /* 0x000000ffff077224 */ /* 0x000fe200078e00ff */
[----:B------:R-:W-:Y:S06]  /*08d0*/  @P0 BRA `(.L_x_6) ;  /* 0x00000000004c0947 */ /* 0x000fec0003800000 */
[----:B------:R-:W2:Y:S01]  /*08e0*/  LDC.64 R18, c[0x0][0x380] ;  /* 0x0000e000ff127b82 */ /* 0x000ea20000000a00 */
[----:B------:R-:W-:-:S07]  /*08f0*/  HFMA2 R7, -RZ, RZ, 0, 0 ;  /* 0x00000000ff077431 */ /* 0x000fce00000001ff */
[----:B------:R-:W3:Y:S02]  /*0900*/  LDC.64 R10, c[0x0][0x390] ;  /* 0x0000e400ff0a7b82 */ /* 0x000ee40000000a00 */
.L_x_7:
[----:B--2---:R-:W-:-:S04]  /*0910*/  IMAD.WIDE.U32 R20, R13, 0x4, R18 ;  /* 0x000000040d147825 */ /* 0x004fc800078e0012 */
[----:B------:R-:W-:Y:S02]  /*0920*/  IMAD.WIDE.U32 R22, R17, 0x4, R18 ;  /* 0x0000000411167825 */ /* 0x000fe400078e0012 */
[----:B------:R-:W2:Y:S04]  /*0930*/  LDG.E R21, desc[UR4][R20.64] ;  /* 0x0000000414157981 */ /* 0x000ea8000c1e1900 */
[----:B------:R-:W2:Y:S01]  /*0940*/  LDG.E R22, desc[UR4][R22.64] ;  /* 0x0000000416167981 */ /* 0x000ea2000c1e1900 */
[----:B---3--:R-:W-:Y:S01]  /*0950*/  IMAD.WIDE.U32 R24, R5, 0x4, R10 ;  /* 0x0000000405187825 */ /* 0x008fe200078e000a */
[----:B------:R-:W-:Y:S02]  /*0960*/  IADD3 R7, PT, PT, R7, 0x1, RZ ;  /* 0x0000000107077810 */ /* 0x000fe40007ffe0ff */
[----:B------:R-:W-:-:S02]  /*0970*/  IADD3 R5, PT, PT, R5, 0x1, RZ ;  /* 0x0000000105057810 */ /* 0x000fc40007ffe0ff */
[----:B------:R-:W-:Y:S02]  /*0980*/  ISETP.LT.U32.AND P1, PT, R7, R14, PT ;  /* 0x0000000e0700720c */ /* 0x000fe40003f21070 */
[----:B--2---:R-:W-:-:S13]  /*0990*/  ISETP.GT.AND P0, PT, R21, R22, PT ;  /* 0x000000161500720c */ /* 0x004fda0003f04270 */
[----:B------:R-:W-:Y:S01]  /*09a0*/  @P0 VIADD R17, R17, 0x1 ;  /* 0x0000000111110836 */ /* 0x000fe20000000000 */
[----:B------:R4:W-:Y:S01]  /*09b0*/  @!P0 STG.E desc[UR4][R24.64], R21 ;  /* 0x0000001518008986 */ /* 0x0009e2000c101904 */
[----:B------:R-:W-:-:S03]  /*09c0*/  @!P0 VIADD R13, R13, 0x1 ;  /* 0x000000010d0d8836 */ /* 0x000fc60000000000 */
[----:B------:R4:W-:Y:S01]  /*09d0*/  @P0 STG.E desc[UR4][R24.64], R22 ;  /* 0x0000001618000986 */ /* 0x0009e2000c101904 */
[----:B------:R-:W-:-:S04]  /*09e0*/  ISETP.GT.U32.AND P0, PT, R17, R0, PT ;  /* 0x000000001100720c */ /* 0x000fc80003f04070 */
[----:B------:R-:W-:-:S13]  /*09f0*/  ISETP.LE.U32.AND P0, PT, R13, R4, !P0 ;  /* 0x000000040d00720c */ /* 0x000fda0004703070 */
[----:B----4-:R-:W-:Y:S05]  /*0a00*/  @P0 BRA P1, `(.L_x_7) ;  /* 0xfffffffc00c00947 */ /* 0x010fea000083ffff */
.L_x_6:
[----:B------:R-:W-:Y:S05]  /*0a10*/  BSYNC.RECONVERGENT B0 ;  /* 0x0000000000007941 */ /* 0x000fea0003800200 */
.L_x_5:
[----:B------:R-:W2:Y:S01]  /*0a20*/  LDC.64 R20, c[0x0][0x380] ;  /* 0x0000e000ff147b82 */ /* 0x000ea20000000a00 */
[----:B------:R-:W-:Y:S01]  /*0a30*/  ISETP.GT.U32.AND P0, PT, R13, R4, PT ;  /* 0x000000040d00720c */ /* 0x000fe20003f04070 */
[----:B------:R-:W-:Y:S03]  /*0a40*/  BSSY.RECONVERGENT B0, `(.L_x_8) ;  /* 0x000000e000007945 */ /* 0x000fe60003800200 */
[----:B------:R-:W-:-:S03]  /*0a50*/  ISETP.GE.U32.OR P0, PT, R7, R14, P0 ;  /* 0x0000000e0700720c */ /* 0x000fc60000706470 */
[----:B------:R-:W3:Y:S10]  /*0a60*/  LDC.64 R22, c[0x0][0x390] ;  /* 0x0000e400ff167b82 */ /* 0x000ef40000000a00 */
[----:B------:R-:W-:Y:S05]  /*0a70*/  @P0 BRA `(.L_x_9) ;  /* 0x0000000000280947 */ /* 0x000fea0003800000 */
.L_x_10:
[----:B--2-4-:R-:W-:-:S06]  /*0a80*/  IMAD.WIDE.U32 R10, R13, 0x4, R20 ;  /* 0x000000040d0a7825 */ /* 0x014fcc00078e0014 */
[----:B------:R-:W2:Y:S01]  /*0a90*/  LDG.E R11, desc[UR4][R10.64] ;  /* 0x000000040a0b7981 */ /* 0x000ea2000c1e1900 */
[----:B---3--:R-:W-:Y:S01]  /*0aa0*/  IMAD.WIDE.U32 R18, R5, 0x4, R22 ;  /* 0x0000000405127825 */ /* 0x008fe200078e0016 */
[----:B------:R-:W-:-:S03]  /*0ab0*/  IADD3 R13, PT, PT, R13, 0x1, RZ ;  /* 0x000000010d0d7810 */ /* 0x000fc60007ffe0ff */
[----:B------:R-:W-:Y:S01]  /*0ac0*/  VIADD R7, R7, 0x1 ;  /* 0x0000000107077836 */ /* 0x000fe20000000000 */
[----:B------:R-:W-:Y:S01]  /*0ad0*/  ISETP.LE.U32.AND P1, PT, R13, R4, PT ;  /* 0x000000040d00720c */ /* 0x000fe20003f23070 */
[----:B------:R-:W-:-:S03]  /*0ae0*/  VIADD R5, R5, 0x1 ;  /* 0x0000000105057836 */ /* 0x000fc60000000000 */
[----:B------:R-:W-:Y:S01]  /*0af0*/  ISETP.GE.U32.AND P0, PT, R7, R14, PT ;  /* 0x0000000e0700720c */ /* 0x000fe20003f06070 */
[----:B--2---:R4:W-:-:S12]  /*0b00*/  STG.E desc[UR4][R18.64], R11 ;  /* 0x0000000b12007986 */ /* 0x0049d8000c101904 */
[----:B------:R-:W-:Y:S05]  /*0b10*/  @!P0 BRA P1, `(.L_x_10) ;  /* 0xfffffffc00d88947 */ /* 0x000fea000083ffff */
.L_x_9:
[----:B------:R-:W-:Y:S05]  /*0b20*/  BSYNC.RECONVERGENT B0 ;  /* 0x0000000000007941 */ /* 0x000fea0003800200 */
.L_x_8:
[----:B------:R-:W-:-:S04]  /*0b30*/  ISETP.GT.U32.AND P0, PT, R17, R0, PT ;  /* 0x000000001100720c */ /* 0x000fc80003f04070 */
[----:B------:R-:W-:-:S13]  /*0b40*/  ISETP.GE.U32.OR P0, PT, R7, R14, P0 ;  /* 0x0000000e0700720c */ /* 0x000fda0000706470 */
[----:B------:R-:W-:Y:S05]  /*0b50*/  @P0 EXIT ;  /* 0x000000000000094d */ /* 0x000fea0003800000 */
.L_x_11:
[----:B0---4-:R-:W-:-:S06]  /*0b60*/  IMAD.WIDE.U32 R10, R17, 0x4, R2 ;  /* 0x00000004110a7825 */ /* 0x011fcc00078e0002 */
[----:B------:R-:W4:Y:S01]  /*0b70*/  LDG.E R11, desc[UR4][R10.64] ;  /* 0x000000040a0b7981 */ /* 0x000f22000c1e1900 */
[----:B-1----:R-:W-:Y:S01]  /*0b80*/  IMAD.WIDE.U32 R12, R5, 0x4, R8 ;  /* 0x00000004050c7825 */ /* 0x002fe200078e0008 */
[----:B------:R-:W-:Y:S02]  /*0b90*/  IADD3 R7, PT, PT, R7, 0x1, RZ ;  /* 0x0000000107077810 */ /* 0x000fe40007ffe0ff */
[----:B------:R-:W-:Y:S01]  /*0ba0*/  IADD3 R5, PT, PT, R5, 0x1, RZ ;  /* 0x0000000105057810 */ /* 0x000fe20007ffe0ff */
[----:B------:R-:W-:Y:S01]  /*0bb0*/  VIADD R17, R17, 0x1 ;  /* 0x0000000111117836 */ /* 0x000fe20000000000 */
[----:B------:R-:W-:-:S04]  /*0bc0*/  ISETP.GE.U32.AND P0, PT, R7, R14, PT ;  /* 0x0000000e0700720c */ /* 0x000fc80003f06070 */
[----:B------:R-:W-:Y:S01]  /*0bd0*/  ISETP.LE.U32.AND P1, PT, R17, R0, PT ;  /* 0x000000001100720c */ /* 0x000fe20003f23070 */
[----:B----4-:R0:W-:-:S12]  /*0be0*/  STG.E desc[UR4][R12.64], R11 ;  /* 0x0000000b0c007986 */ /* 0x0101d8000c101904 */
[----:B------:R-:W-:Y:S05]  /*0bf0*/  @!P0 BRA P1, `(.L_x_11) ;  /* 0xfffffffc00d88947 */ /* 0x000fea000083ffff */
[----:B------:R-:W-:Y:S05]  /*0c00*/  EXIT ;  /* 0x000000000000794d */ /* 0x000fea0003800000 */
.L_x_12:
[----:B------:R-:W-:-:S00]  /*0c10*/  BRA `(.L_x_12) ;  /* 0xfffffffc00fc7947 */ /* 0x000fc0000383ffff */
[----:B------:R-:W-:-:S00]  /*0c20*/  NOP ;  /* 0x0000000000007918 */ /* 0x000fc00000000000 */
        /* <DEDUP_REMOVED lines=13> */
.L_x_18:


//--------------------- .text._Z9insertionPijj    --------------------------
	.section	.text._Z9insertionPijj,"ax",@progbits
	.align	128
        .global         _Z9insertionPijj
        .type           _Z9insertionPijj,@function
        .size           _Z9insertionPijj,(.L_x_19 - _Z9insertionPijj)
        .other          _Z9insertionPijj,@"STO_CUDA_ENTRY STV_DEFAULT"
_Z9insertionPijj:
.text._Z9insertionPijj:
[----:B------:R-:W-:Y:S01]  /*0000*/  LDC R1, c[0x0][0x37c] ;  /* 0x0000df00ff017b82 */ /* 0x000fe20000000800 */
[----:B------:R-:W0:Y:S01]  /*0010*/  S2R R0, SR_TID.X ;  /* 0x0000000000007919 */ /* 0x000e220000002100 */
[----:B------:R-:W0:Y:S01]  /*0020*/  LDCU UR4, c[0x0][0x360] ;  /* 0x00006c00ff0477ac */ /* 0x000e220008000800 */
[----:B------:R-:W0:Y:S01]  /*0030*/  S2R R3, SR_CTAID.X ;  /* 0x0000000000037919 */ /* 0x000e220000002500 */
[----:B------:R-:W1:Y:S01]  /*0040*/  LDCU UR5, c[0x0][0x38c] ;  /* 0x00007180ff0577ac */ /* 0x000e620008000800 */
[----:B0-----:R-:W-:-:S04]  /*0050*/  IMAD R0, R3, UR4, R0 ;  /* 0x0000000403007c24 */ /* 0x001fc8000f8e0200 */
[----:B-1----:R-:W-:-:S05]  /*0060*/  IMAD R0, R0, UR5, RZ ;  /* 0x0000000500007c24 */ /* 0x002fca000f8e02ff */
[----:B------:R-:W-:-:S04]  /*0070*/  IADD3 R7, PT, PT, R0, UR5, RZ ;  /* 0x0000000500077c10 */ /* 0x000fc8000fffe0ff */
[----:B------:R-:W-:-:S13]  /*0080*/  ISETP.GE.U32.AND P0, PT, R0, R7, PT ;  /* 0x000000070000720c */ /* 0x000fda0003f06070 */
[----:B------:R-:W-:Y:S05]  /*0090*/  @P0 EXIT ;  /* 0x000000000000094d */ /* 0x000fea0003800000 */
[----:B------:R-:W-:Y:S01]  /*00a0*/  MOV R6, R0 ;  /* 0x0000000000067202 */ /* 0x000fe20000000f00 */
[----:B------:R-:W0:Y:S06]  /*00b0*/  LDCU.64 UR4, c[0x0][0x358] ;  /* 0x00006b00ff0477ac */ /* 0x000e2c0008000a00 */
.L_x_16:
[----:B------:R-:W1:Y:S02]  /*00c0*/  LDCU.64 UR6, c[0x0][0x380] ;  /* 0x00007000ff0677ac */ /* 0x000e640008000a00 */
[----:B-1----:R-:W-:Y:S01]  /*00d0*/  MOV R5, UR7 ;  /* 0x0000000700057c02 */ /* 0x002fe20008000f00 */
[----:B------:R-:W-:-:S04]  /*00e0*/  IMAD.U32 R4, RZ, RZ, UR6 ;  /* 0x00000006ff047e24 */ /* 0x000fc8000f8e00ff */
[----:B------:R-:W-:-:S05]  /*00f0*/  IMAD.WIDE.U32 R2, R6, 0x4, R4 ;  /* 0x0000000406027825 */ /* 0x000fca00078e0004 */
[----:B0-----:R0:W5:Y:S01]  /*0100*/  LDG.E R13, desc[UR4][R2.64] ;  /* 0x00000004020d7981 */ /* 0x001162000c1e1900 */
[----:B------:R-:W-:Y:S01]  /*0110*/  VIADD R9, R6, 0xffffffff ;  /* 0xffffffff06097836 */ /* 0x000fe20000000000 */
[----:B------:R-:W-:Y:S01]  /*0120*/  BSSY.RECONVERGENT B0, `(.L_x_13) ;  /* 0x0000010000007945 */ /* 0x000fe20003800200 */
[----:B------:R-:W-:-:S03]  /*0130*/  MOV R11, R6 ;  /* 0x00000006000b7202 */ /* 0x000fc60000000f00 */
[----:B------:R-:W-:-:S13]  /*0140*/  ISETP.GE.AND P0, PT, R9, R0, PT ;  /* 0x000000000900720c */ /* 0x000fda0003f06270 */
[----:B0-----:R-:W-:Y:S05]  /*0150*/  @!P0 BRA `(.L_x_14) ;  /* 0x0000000000308947 */ /* 0x001fea0003800000 */
[----:B------:R-:W0:Y:S01]  /*0160*/  LDC.64 R4, c[0x0][0x380] ;  /* 0x0000e000ff047b82 */ /* 0x000e220000000a00 */
[----:B------:R-:W-:-:S07]  /*0170*/  IMAD.MOV.U32 R11, RZ, RZ, R6 ;  /* 0x000000ffff0b7224 */ /* 0x000fce00078e0006 */
.L_x_15:
[----:B0-----:R-:W-:-:S05]  /*0180*/  IMAD.WIDE R2, R9, 0x4, R4 ;  /* 0x0000000409027825 */ /* 0x001fca00078e0204 */
[----:B------:R-:W2:Y:S01]  /*0190*/  LDG.E R10, desc[UR4][R2.64] ;  /* 0x00000004020a7981 */ /* 0x000ea2000c1e1900 */
[----:B------:R-:W-:Y:S02]  /*01a0*/  MOV R8, R9 ;  /* 0x0000000900087202 */ /* 0x000fe40000000f00 */
[----:B--2--5:R-:W-:-:S13]  /*01b0*/  ISETP.GT.AND P0, PT, R10, R13, PT ;  /* 0x0000000d0a00720c */ /* 0x024fda0003f04270 */
[----:B------:R-:W-:Y:S05]  /*01c0*/  @!P0 BRA `(.L_x_14) ;  /* 0x0000000000148947 */ /* 0x000fea0003800000 */
[----:B------:R1:W-:Y:S01]  /*01d0*/  STG.E desc[UR4][R2.64+0x4], R10 ;  /* 0x0000040a02007986 */ /* 0x0003e2000c101904 */
[----:B------:R-:W-:Y:S01]  /*01e0*/  VIADD R9, R9, 0xffffffff ;  /* 0xffffffff09097836 */ /* 0x000fe20000000000 */
[----:B------:R-:W-:-:S04]  /*01f0*/  MOV R11, R8 ;  /* 0x00000008000b7202 */ /* 0x000fc80000000f00 */
[----:B------:R-:W-:-:S13]  /*0200*/  ISETP.GE.AND P0, PT, R9, R0, PT ;  /* 0x000000000900720c */ /* 0x000fda0003f06270 */
[----:B-1----:R-:W-:Y:S05]  /*0210*/  @P0 BRA `(.L_x_15) ;  /* 0xfffffffc00d80947 */ /* 0x002fea000383ffff */
.L_x_14:
[----:B------:R-:W-:Y:S05]  /*0220*/  BSYNC.RECONVERGENT B0 ;  /* 0x0000000000007941 */ /* 0x000fea0003800200 */
.L_x_13:
[----:B------:R-:W-:-:S04]  /*0230*/  IMAD.WIDE R2, R11, 0x4, R4 ;  /* 0x000000040b027825 */ /* 0x000fc800078e0204 */
[----:B------:R-:W-:Y:S01]  /*0240*/  VIADD R6, R6, 0x1 ;  /* 0x0000000106067836 */ /* 0x000fe20000000000 */
[----:B-----5:R1:W-:Y:S04]  /*0250*/  STG.E desc[UR4][R2.64], R13 ;  /* 0x0000000d02007986 */ /* 0x0203e8000c101904 */
[----:B------:R-:W-:-:S13]  /*0260*/  ISETP.NE.AND P0, PT, R6, R7, PT ;  /* 0x000000070600720c */ /* 0x000fda0003f05270 */
[----:B-1----:R-:W-:Y:S05]  /*0270*/  @P0 BRA `(.L_x_16) ;  /* 0xfffffffc00900947 */ /* 0x002fea000383ffff */
[----:B------:R-:W-:Y:S05]  /*0280*/  EXIT ;  /* 0x000000000000794d */ /* 0x000fea0003800000 */
.L_x_17:
        /* <DEDUP_REMOVED lines=15> */
.L_x_19:


//--------------------- .nv.shared.reserved.0     --------------------------
	.section	.nv.shared.reserved.0,"aw",@nobits
	.weak		__nv_reservedSMEM_offset_0_alias
	.size		__nv_reservedSMEM_offset_0_alias, 0, 64
	.other		__nv_reservedSMEM_offset_0_alias,@"STO_CUDA_RESERVED_SHARED STV_DEFAULT"
__nv_reservedSMEM_offset_0_alias:
	.zero		0
	.zero		64


//--------------------- .nv.constant0._Z9PathMergePijS_jj --------------------------
	.section	.nv.constant0._Z9PathMergePijS_jj,"a",@progbits
	.sectionflags	@""
	.align	4
.nv.constant0._Z9PathMergePijS_jj:
	.zero		928


//--------------------- .nv.constant0._Z9insertionPijj --------------------------
	.section	.nv.constant0._Z9insertionPijj,"a",@progbits
	.sectionflags	@""
	.align	4
.nv.constant0._Z9insertionPijj:
	.zero		912


//--------------------- SYMBOLS --------------------------

	.type		.nv.reservedSmem.offset0,@object
	.size		.nv.reservedSmem.offset0,0x4
